//
// Generated by NVIDIA NVVM Compiler
//
// Compiler Build ID: CL-36424714
// Cuda compilation tools, release 13.0, V13.0.88
// Based on NVVM 20.0.0
//

.version 9.0
.target sm_100
.address_size 64

	// .globl	_Z19find_maximum_kernelPfS_Pij
// _ZZ19find_maximum_kernelPfS_PijE5cache has been demoted

.visible .entry _Z19find_maximum_kernelPfS_Pij(
	.param .u64 .ptr .align 1 _Z19find_maximum_kernelPfS_Pij_param_0,
	.param .u64 .ptr .align 1 _Z19find_maximum_kernelPfS_Pij_param_1,
	.param .u64 .ptr .align 1 _Z19find_maximum_kernelPfS_Pij_param_2,
	.param .u32 _Z19find_maximum_kernelPfS_Pij_param_3
)
{
	.reg .pred 	%p<8>;
	.reg .b32 	%r<24>;
	.reg .b32 	%f<15>;
	.reg .b64 	%rd<9>;
	// demoted variable
	.shared .align 4 .b8 _ZZ19find_maximum_kernelPfS_PijE5cache[1024];
	ld.param.u64 	%rd3, [_Z19find_maximum_kernelPfS_Pij_param_0];
	ld.param.u64 	%rd4, [_Z19find_maximum_kernelPfS_Pij_param_1];
	ld.param.u64 	%rd5, [_Z19find_maximum_kernelPfS_Pij_param_2];
	ld.param.u32 	%r10, [_Z19find_maximum_kernelPfS_Pij_param_3];
	cvta.to.global.u64 	%rd1, %rd5;
	mov.u32 	%r1, %tid.x;
	mov.u32 	%r11, %ctaid.x;
	mov.u32 	%r23, %ntid.x;
	mad.lo.s32 	%r3, %r11, %r23, %r1;
	setp.ge.u32 	%p1, %r3, %r10;
	mov.f32 	%f14, 0f501502F9;
	@%p1 bra 	$L__BB0_3;
	mov.u32 	%r13, %nctaid.x;
	mul.lo.s32 	%r4, %r13, %r23;
	cvta.to.global.u64 	%rd2, %rd3;
	mov.b32 	%r22, 0;
	mov.f32 	%f14, 0f501502F9;
$L__BB0_2:
	add.s32 	%r14, %r22, %r3;
	mul.wide.u32 	%rd6, %r14, 4;
	add.s64 	%rd7, %rd2, %rd6;
	ld.global.f32 	%f6, [%rd7];
	min.f32 	%f14, %f14, %f6;
	add.s32 	%r22, %r22, %r4;
	add.s32 	%r15, %r14, %r4;
	setp.lt.u32 	%p2, %r15, %r10;
	@%p2 bra 	$L__BB0_2;
$L__BB0_3:
	shl.b32 	%r16, %r1, 2;
	mov.u32 	%r17, _ZZ19find_maximum_kernelPfS_PijE5cache;
	add.s32 	%r7, %r17, %r16;
	st.shared.f32 	[%r7], %f14;
	bar.sync 	0;
	setp.lt.u32 	%p3, %r23, 2;
	@%p3 bra 	$L__BB0_7;
$L__BB0_4:
	shr.u32 	%r9, %r23, 1;
	setp.le.u32 	%p4, %r1, %r9;
	@%p4 bra 	$L__BB0_6;
	ld.shared.f32 	%f7, [%r7];
	shl.b32 	%r18, %r9, 2;
	add.s32 	%r19, %r7, %r18;
	ld.shared.f32 	%f8, [%r19];
	min.f32 	%f9, %f7, %f8;
	st.shared.f32 	[%r7], %f9;
$L__BB0_6:
	bar.sync 	0;
	setp.gt.u32 	%p5, %r23, 3;
	mov.u32 	%r23, %r9;
	@%p5 bra 	$L__BB0_4;
$L__BB0_7:
	setp.ne.s32 	%p6, %r1, 0;
	@%p6 bra 	$L__BB0_10;
$L__BB0_8:
	atom.relaxed.global.cas.b32 	%r20, [%rd1], 0, 1;
	setp.ne.s32 	%p7, %r20, 0;
	@%p7 bra 	$L__BB0_8;
	cvta.to.global.u64 	%rd8, %rd4;
	ld.global.f32 	%f10, [%rd8];
	ld.shared.f32 	%f11, [_ZZ19find_maximum_kernelPfS_PijE5cache];
	min.f32 	%f12, %f10, %f11;
	st.global.f32 	[%rd8], %f12;
	atom.global.exch.b32 	%r21, [%rd1], 0;
$L__BB0_10:
	ret;

}


// ===== COMPILED SASS (sm_100) =====

	.target	sm_100

	.elftype	@"ET_EXEC"


//--------------------- .note.nv.tkinfo           --------------------------
	.section	.note.nv.tkinfo,"",@"SHT_NOTE"
	.sectionflags	@"SHF_NOTE_NV_TKINFO"
	.tkinfo
        /*0018*/ 	.word	0x00000002
        /*0030*/ 	.string	""
        /*0030*/ 	.string	"ptxas"
        /*0030*/ 	.string	"Cuda compilation tools, release 13.0, V13.0.88"
        /*0030*/ 	.string	"Build cuda_13.0.r13.0/compiler.36424714_0"
        /*0030*/ 	.string	"-arch sm_100 -m 64 "



//--------------------- .note.nv.cuinfo           --------------------------
	.section	.note.nv.cuinfo,"",@"SHT_NOTE"
	.sectionflags	@"SHF_NOTE_NV_CUINFO"
        /*0018*/ 	.short	0x0002
        /*001a*/ 	.short	0x0064
        /*001c*/ 	.short	0x0082
	.zero		2


//--------------------- .nv.info                  --------------------------
	.section	.nv.info,"",@"SHT_CUDA_INFO"
	.align	4


	//----- nvinfo : EIATTR_REGCOUNT
	.align		4
        /*0000*/ 	.byte	0x04, 0x2f
        /*0002*/ 	.short	(.L_1 - .L_0)
	.align		4
.L_0:
        /*0004*/ 	.word	index@(_Z19find_maximum_kernelPfS_Pij)
        /*0008*/ 	.word	0x00000010


	//----- nvinfo : EIATTR_FRAME_SIZE
	.align		4
.L_1:
        /*000c*/ 	.byte	0x04, 0x11
        /*000e*/ 	.short	(.L_3 - .L_2)
	.align		4
.L_2:
        /*0010*/ 	.word	index@(_Z19find_maximum_kernelPfS_Pij)
        /*0014*/ 	.word	0x00000000


	//----- nvinfo : EIATTR_MIN_STACK_SIZE
	.align		4
.L_3:
        /*0018*/ 	.byte	0x04, 0x12
        /*001a*/ 	.short	(.L_5 - .L_4)
	.align		4
.L_4:
        /*001c*/ 	.word	index@(_Z19find_maximum_kernelPfS_Pij)
        /*0020*/ 	.word	0x00000000
.L_5:


//--------------------- .nv.compat                --------------------------
	.section	.nv.compat,"",@"SHT_CUDA_COMPAT_INFO"
	.align	4
        /*0000*/ 	.byte	0x02, 0x09, 0x00, 0x00, 0x02, 0x02, 0x01, 0x00, 0x02, 0x05, 0x05, 0x00, 0x03, 0x07, 0x01, 0x01
        /*0010*/ 	.byte	0x02, 0x03, 0x00, 0x00, 0x02, 0x06, 0x01, 0x00, 0x04, 0x0b, 0x08, 0x00, 0x09, 0x00, 0x00, 0x00
        /*0020*/ 	.byte	0x00, 0x00, 0x00, 0x00


//--------------------- .nv.info._Z19find_maximum_kernelPfS_Pij --------------------------
	.section	.nv.info._Z19find_maximum_kernelPfS_Pij,"",@"SHT_CUDA_INFO"
	.sectionflags	@""
	.align	4


	//----- nvinfo : EIATTR_CUDA_API_VERSION
	.align		4
        /*0000*/ 	.byte	0x04, 0x37
        /*0002*/ 	.short	(.L_7 - .L_6)
.L_6:
        /*0004*/ 	.word	0x00000082


	//----- nvinfo : EIATTR_KPARAM_INFO
	.align		4
.L_7:
        /*0008*/ 	.byte	0x04, 0x17
        /*000a*/ 	.short	(.L_9 - .L_8)
.L_8:
        /*000c*/ 	.word	0x00000000
        /*0010*/ 	.short	0x0003
        /*0012*/ 	.short	0x0018
        /*0014*/ 	.byte	0x00, 0xf0, 0x11, 0x00


	//----- nvinfo : EIATTR_KPARAM_INFO
	.align		4
.L_9:
        /*0018*/ 	.byte	0x04, 0x17
        /*001a*/ 	.short	(.L_11 - .L_10)
.L_10:
        /*001c*/ 	.word	0x00000000
        /*0020*/ 	.short	0x0002
        /*0022*/ 	.short	0x0010
        /*0024*/ 	.byte	0x00, 0xf5, 0x21, 0x00


	//----- nvinfo : EIATTR_KPARAM_INFO
	.align		4
.L_11:
        /*0028*/ 	.byte	0x04, 0x17
        /*002a*/ 	.short	(.L_13 - .L_12)
.L_12:
        /*002c*/ 	.word	0x00000000
        /*0030*/ 	.short	0x0001
        /*0032*/ 	.short	0x0008
        /*0034*/ 	.byte	0x00, 0xf5, 0x21, 0x00


	//----- nvinfo : EIATTR_KPARAM_INFO
	.align		4
.L_13:
        /*0038*/ 	.byte	0x04, 0x17
        /*003a*/ 	.short	(.L_15 - .L_14)
.L_14:
        /*003c*/ 	.word	0x00000000
        /*0040*/ 	.short	0x0000
        /*0042*/ 	.short	0x0000
        /*0044*/ 	.byte	0x00, 0xf5, 0x21, 0x00


	//----- nvinfo : EIATTR_SPARSE_MMA_MASK
	.align		4
.L_15:
        /*0048*/ 	.byte	0x03, 0x50
        /*004a*/ 	.short	0x0000


	//----- nvinfo : EIATTR_MAXREG_COUNT
	.align		4
        /*004c*/ 	.byte	0x03, 0x1b
        /*004e*/ 	.short	0x00ff


	//----- nvinfo : EIATTR_NUM_BARRIERS
	.align		4
        /*0050*/ 	.byte	0x02, 0x4c
        /*0052*/ 	.byte	0x01
	.zero		1


	//----- nvinfo : EIATTR_MERCURY_ISA_VERSION
	.align		4
        /*0054*/ 	.byte	0x03, 0x5f
        /*0056*/ 	.short	0x0101


	//----- nvinfo : EIATTR_VRC_CTA_INIT_COUNT
	.align		4
        /*0058*/ 	.byte	0x02, 0x4a
	.zero		1
	.zero		1


	//----- nvinfo : EIATTR_EXIT_INSTR_OFFSETS
	.align		4
        /*005c*/ 	.byte	0x04, 0x1c
        /*005e*/ 	.short	(.L_17 - .L_16)


	//   ....[0]....
.L_16:
        /*0060*/ 	.word	0x000002d0


	//   ....[1]....
        /*0064*/ 	.word	0x00000400


	//----- nvinfo : EIATTR_CRS_STACK_SIZE
	.align		4
.L_17:
        /*0068*/ 	.byte	0x04, 0x1e
        /*006a*/ 	.short	(.L_19 - .L_18)
.L_18:
        /*006c*/ 	.word	0x00000000


	//----- nvinfo : EIATTR_CBANK_PARAM_SIZE
	.align		4
.L_19:
        /*0070*/ 	.byte	0x03, 0x19
        /*0072*/ 	.short	0x001c


	//----- nvinfo : EIATTR_PARAM_CBANK
	.align		4
        /*0074*/ 	.byte	0x04, 0x0a
        /*0076*/ 	.short	(.L_21 - .L_20)
	.align		4
.L_20:
        /*0078*/ 	.word	index@(.nv.constant0._Z19find_maximum_kernelPfS_Pij)
        /*007c*/ 	.short	0x0380
        /*007e*/ 	.short	0x001c


	//----- nvinfo : EIATTR_SW_WAR
	.align		4
.L_21:
        /*0080*/ 	.byte	0x04, 0x36
        /*0082*/ 	.short	(.L_23 - .L_22)
.L_22:
        /*0084*/ 	.word	0x00000008
.L_23:


//--------------------- .nv.callgraph             --------------------------
	.section	.nv.callgraph,"",@"SHT_CUDA_CALLGRAPH"
	.align	4
	.sectionentsize	8
	.align		4
        /*0000*/ 	.word	0x00000000
	.align		4
        /*0004*/ 	.word	0xffffffff
	.align		4
        /*0008*/ 	.word	0x00000000
	.align		4
        /*000c*/ 	.word	0xfffffffe
	.align		4
        /*0010*/ 	.word	0x00000000
	.align		4
        /*0014*/ 	.word	0xfffffffd
	.align		4
        /*0018*/ 	.word	0x00000000
	.align		4
        /*001c*/ 	.word	0xfffffffc


//--------------------- .text._Z19find_maximum_kernelPfS_Pij --------------------------
	.section	.text._Z19find_maximum_kernelPfS_Pij,"ax",@progbits
	.align	128
        .global         _Z19find_maximum_kernelPfS_Pij
        .type           _Z19find_maximum_kernelPfS_Pij,@function
        .size           _Z19find_maximum_kernelPfS_Pij,(.L_x_8 - _Z19find_maximum_kernelPfS_Pij)
        .other          _Z19find_maximum_kernelPfS_Pij,@"STO_CUDA_ENTRY STV_DEFAULT"
_Z19find_maximum_kernelPfS_Pij:
.text._Z19find_maximum_kernelPfS_Pij:
[----:B------:R-:W-:Y:S01]  /*0000*/  LDC R1, c[0x0][0x37c] ;  /* 0x0000df00ff017b82 */ /* 0x000fe20000000800 */
[----:B------:R-:W0:Y:S07]  /*0010*/  S2R R13, SR_TID.X ;  /* 0x00000000000d7919 */ /* 0x000e2e0000002100 */
[----:B------:R-:W0:Y:S01]  /*0020*/  S2UR UR4, SR_CTAID.X ;  /* 0x00000000000479c3 */ /* 0x000e220000002500 */
[----:B------:R-:W1:Y:S01]  /*0030*/  LDCU UR5, c[0x0][0x398] ;  /* 0x00007300ff0577ac */ /* 0x000e620008000800 */
[----:B------:R-:W-:Y:S01]  /*0040*/  BSSY.RECONVERGENT B0, `(.L_x_0) ;  /* 0x0000014000007945 */ /* 0x000fe20003800200 */
[----:B------:R-:W-:Y:S01]  /*0050*/  IMAD.MOV.U32 R7, RZ, RZ, 0x501502f9 ;  /* 0x501502f9ff077424 */ /* 0x000fe200078e00ff */
[----:B------:R-:W2:Y:S04]  /*0060*/  LDCU.64 UR6, c[0x0][0x358] ;  /* 0x00006b00ff0677ac */ /* 0x000ea80008000a00 */
[----:B------:R-:W0:Y:S02]  /*0070*/  LDC R6, c[0x0][0x360] ;  /* 0x0000d800ff067b82 */ /* 0x000e240000000800 */
[----:B0-----:R-:W-:-:S05]  /*0080*/  IMAD R0, R6, UR4, R13 ;  /* 0x0000000406007c24 */ /* 0x001fca000f8e020d */
[----:B-1----:R-:W-:-:S13]  /*0090*/  ISETP.GE.U32.AND P0, PT, R0, UR5, PT ;  /* 0x0000000500007c0c */ /* 0x002fda000bf06070 */
[----:B--2---:R-:W-:Y:S05]  /*00a0*/  @P0 BRA `(.L_x_1) ;  /* 0x0000000000340947 */ /* 0x004fea0003800000 */
[----:B------:R-:W0:Y:S01]  /*00b0*/  LDC.64 R4, c[0x0][0x380] ;  /* 0x0000e000ff047b82 */ /* 0x000e220000000a00 */
[----:B------:R-:W1:Y:S01]  /*00c0*/  LDCU UR4, c[0x0][0x370] ;  /* 0x00006e00ff0477ac */ /* 0x000e620008000800 */
[----:B------:R-:W-:Y:S02]  /*00d0*/  IMAD.MOV.U32 R9, RZ, RZ, RZ ;  /* 0x000000ffff097224 */ /* 0x000fe400078e00ff */
[----:B------:R-:W-:Y:S02]  /*00e0*/  IMAD.MOV.U32 R7, RZ, RZ, 0x501502f9 ;  /* 0x501502f9ff077424 */ /* 0x000fe400078e00ff */
[----:B-1----:R-:W-:-:S07]  /*00f0*/  IMAD R8, R6, UR4, RZ ;  /* 0x0000000406087c24 */ /* 0x002fce000f8e02ff */
.L_x_2:
[----:B------:R-:W-:-:S04]  /*0100*/  IMAD.IADD R11, R0, 0x1, R9 ;  /* 0x00000001000b7824 */ /* 0x000fc800078e0209 */
[----:B0-----:R-:W-:-:S06]  /*0110*/  IMAD.WIDE.U32 R2, R11, 0x4, R4 ;  /* 0x000000040b027825 */ /* 0x001fcc00078e0004 */
[----:B------:R-:W2:Y:S01]  /*0120*/  LDG.E R2, desc[UR6][R2.64] ;  /* 0x0000000602027981 */ /* 0x000ea2000c1e1900 */
[C---:B------:R-:W-:Y:S01]  /*0130*/  IMAD.IADD R11, R8.reuse, 0x1, R11 ;  /* 0x00000001080b7824 */ /* 0x040fe200078e020b */
[----:B------:R-:W-:-:S04]  /*0140*/  IADD3 R9, PT, PT, R8, R9, RZ ;  /* 0x0000000908097210 */ /* 0x000fc80007ffe0ff */
[----:B------:R-:W-:Y:S02]  /*0150*/  ISETP.GE.U32.AND P0, PT, R11, UR5, PT ;  /* 0x000000050b007c0c */ /* 0x000fe4000bf06070 */
[----:B--2---:R-:W-:-:S11]  /*0160*/  FMNMX R7, R2, R7, PT ;  /* 0x0000000702077209 */ /* 0x004fd60003800000 */
[----:B------:R-:W-:Y:S05]  /*0170*/  @!P0 BRA `(.L_x_2) ;  /* 0xfffffffc00e08947 */ /* 0x000fea000383ffff */
.L_x_1:
[----:B------:R-:W-:Y:S05]  /*0180*/  BSYNC.RECONVERGENT B0 ;  /* 0x0000000000007941 */ /* 0x000fea0003800200 */
.L_x_0:
[----:B------:R-:W0:Y:S01]  /*0190*/  S2UR UR5, SR_CgaCtaId ;  /* 0x00000000000579c3 */ /* 0x000e220000008800 */
[----:B------:R-:W-:Y:S01]  /*01a0*/  UMOV UR4, 0x400 ;  /* 0x0000040000047882 */ /* 0x000fe20000000000 */
[----:B------:R-:W-:Y:S02]  /*01b0*/  ISETP.GE.U32.AND P1, PT, R6, 0x2, PT ;  /* 0x000000020600780c */ /* 0x000fe40003f26070 */
[----:B------:R-:W-:Y:S01]  /*01c0*/  ISETP.NE.AND P0, PT, R13, RZ, PT ;  /* 0x000000ff0d00720c */ /* 0x000fe20003f05270 */
[----:B0-----:R-:W-:-:S06]  /*01d0*/  ULEA UR4, UR5, UR4, 0x18 ;  /* 0x0000000405047291 */ /* 0x001fcc000f8ec0ff */
[----:B------:R-:W-:-:S05]  /*01e0*/  LEA R0, R13, UR4, 0x2 ;  /* 0x000000040d007c11 */ /* 0x000fca000f8e10ff */
[----:B------:R0:W-:Y:S01]  /*01f0*/  STS [R0], R7 ;  /* 0x0000000700007388 */ /* 0x0001e20000000800 */
[----:B------:R-:W-:Y:S06]  /*0200*/  BAR.SYNC.DEFER_BLOCKING 0x0 ;  /* 0x0000000000007b1d */ /* 0x000fec0000010000 */
[----:B------:R-:W-:Y:S05]  /*0210*/  @!P1 BRA `(.L_x_3) ;  /* 0x00000000002c9947 */ /* 0x000fea0003800000 */
.L_x_4:
[----:B------:R-:W-:-:S04]  /*0220*/  SHF.R.U32.HI R4, RZ, 0x1, R6 ;  /* 0x00000001ff047819 */ /* 0x000fc80000011606 */
[----:B------:R-:W-:-:S13]  /*0230*/  ISETP.GT.U32.AND P1, PT, R13, R4, PT ;  /* 0x000000040d00720c */ /* 0x000fda0003f24070 */
[----:B------:R-:W-:Y:S01]  /*0240*/  @P1 IMAD R3, R4, 0x4, R0 ;  /* 0x0000000404031824 */ /* 0x000fe200078e0200 */
[----:B------:R-:W-:Y:S05]  /*0250*/  @P1 LDS R2, [R0] ;  /* 0x0000000000021984 */ /* 0x000fea0000000800 */
[----:B------:R-:W1:Y:S02]  /*0260*/  @P1 LDS R3, [R3] ;  /* 0x0000000003031984 */ /* 0x000e640000000800 */
[----:B-1----:R-:W-:-:S05]  /*0270*/  @P1 FMNMX R5, R2, R3, PT ;  /* 0x0000000302051209 */ /* 0x002fca0003800000 */
[----:B------:R1:W-:Y:S01]  /*0280*/  @P1 STS [R0], R5 ;  /* 0x0000000500001388 */ /* 0x0003e20000000800 */
[----:B------:R-:W-:Y:S01]  /*0290*/  BAR.SYNC.DEFER_BLOCKING 0x0 ;  /* 0x0000000000007b1d */ /* 0x000fe20000010000 */
[----:B------:R-:W-:Y:S01]  /*02a0*/  ISETP.GT.U32.AND P1, PT, R6, 0x3, PT ;  /* 0x000000030600780c */ /* 0x000fe20003f24070 */
[----:B------:R-:W-:-:S12]  /*02b0*/  IMAD.MOV.U32 R6, RZ, RZ, R4 ;  /* 0x000000ffff067224 */ /* 0x000fd800078e0004 */
[----:B-1----:R-:W-:Y:S05]  /*02c0*/  @P1 BRA `(.L_x_4) ;  /* 0xfffffffc00d41947 */ /* 0x002fea000383ffff */
.L_x_3:
[----:B------:R-:W-:Y:S05]  /*02d0*/  @P0 EXIT ;  /* 0x000000000000094d */ /* 0x000fea0003800000 */
[----:B------:R-:W1:Y:S01]  /*02e0*/  LDC.64 R2, c[0x0][0x390] ;  /* 0x0000e400ff027b82 */ /* 0x000e620000000a00 */
[----:B------:R-:W-:Y:S01]  /*02f0*/  HFMA2 R5, -RZ, RZ, 0, 5.9604644775390625e-08 ;  /* 0x00000001ff057431 */ /* 0x000fe200000001ff */
[----:B------:R-:W-:Y:S06]  /*0300*/  BSSY B0, `(.L_x_5) ;  /* 0x0000006000007945 */ /* 0x000fec0003800000 */
.L_x_6:
[----:B------:R-:W-:Y:S01]  /*0310*/  IMAD.MOV.U32 R4, RZ, RZ, RZ ;  /* 0x000000ffff047224 */ /* 0x000fe200078e00ff */
[----:B------:R-:W-:Y:S05]  /*0320*/  YIELD ;  /* 0x0000000000007946 */ /* 0x000fea0003800000 */
[----:B01----:R-:W2:Y:S02]  /*0330*/  ATOMG.E.CAS.STRONG.GPU PT, R0, [R2], R4, R5 ;  /* 0x00000004020073a9 */ /* 0x003ea400001ee105 */
[----:B--2---:R-:W-:-:S13]  /*0340*/  ISETP.NE.AND P0, PT, R0, RZ, PT ;  /* 0x000000ff0000720c */ /* 0x004fda0003f05270 */
[----:B------:R-:W-:Y:S05]  /*0350*/  @P0 BRA `(.L_x_6) ;  /* 0xfffffffc00ec0947 */ /* 0x000fea000383ffff */
[----:B------:R-:W-:Y:S05]  /*0360*/  BSYNC B0 ;  /* 0x0000000000007941 */ /* 0x000fea0003800000 */
.L_x_5:
[----:B------:R-:W0:Y:S02]  /*0370*/  LDC.64 R4, c[0x0][0x388] ;  /* 0x0000e200ff047b82 */ /* 0x000e240000000a00 */
[----:B0-----:R-:W2:Y:S06]  /*0380*/  LDG.E R0, desc[UR6][R4.64] ;  /* 0x0000000604007981 */ /* 0x001eac000c1e1900 */
[----:B------:R-:W0:Y:S01]  /*0390*/  S2UR UR5, SR_CgaCtaId ;  /* 0x00000000000579c3 */ /* 0x000e220000008800 */
[----:B------:R-:W-:Y:S02]  /*03a0*/  UMOV UR4, 0x400 ;  /* 0x0000040000047882 */ /* 0x000fe40000000000 */
[----:B0-----:R-:W-:-:S09]  /*03b0*/  ULEA UR4, UR5, UR4, 0x18 ;  /* 0x0000000405047291 */ /* 0x001fd2000f8ec0ff */
[----:B------:R-:W2:Y:S02]  /*03c0*/  LDS R7, [UR4] ;  /* 0x00000004ff077984 */ /* 0x000ea40008000800 */
[----:B--2---:R-:W-:-:S05]  /*03d0*/  FMNMX R7, R0, R7, PT ;  /* 0x0000000700077209 */ /* 0x004fca0003800000 */
[----:B------:R-:W-:Y:S04]  /*03e0*/  STG.E desc[UR6][R4.64], R7 ;  /* 0x0000000704007986 */ /* 0x000fe8000c101906 */
[----:B------:R-:W-:Y:S01]  /*03f0*/  ATOMG.E.EXCH.STRONG.GPU PT, RZ, desc[UR6][R2.64], RZ ;  /* 0x800000ff02ff79a8 */ /* 0x000fe2000c1ef106 */
[----:B------:R-:W-:Y:S05]  /*0400*/  EXIT ;  /* 0x000000000000794d */ /* 0x000fea0003800000 */
.L_x_7:
[----:B------:R-:W-:-:S00]  /*0410*/  BRA `(.L_x_7) ;  /* 0xfffffffc00fc7947 */ /* 0x000fc0000383ffff */
[----:B------:R-:W-:-:S00]  /*0420*/  NOP ;  /* 0x0000000000007918 */ /* 0x000fc00000000000 */
        /* <DEDUP_REMOVED lines=13> */
.L_x_8:


//--------------------- .nv.shared._Z19find_maximum_kernelPfS_Pij --------------------------
	.section	.nv.shared._Z19find_maximum_kernelPfS_Pij,"aw",@nobits
	.sectionflags	@""
	.align	4
.nv.shared._Z19find_maximum_kernelPfS_Pij:
	.zero		2048


//--------------------- .nv.shared.reserved.0     --------------------------
	.section	.nv.shared.reserved.0,"aw",@nobits
	.weak		__nv_reservedSMEM_offset_0_alias
	.size		__nv_reservedSMEM_offset_0_alias, 0, 64
	.other		__nv_reservedSMEM_offset_0_alias,@"STO_CUDA_RESERVED_SHARED STV_DEFAULT"
__nv_reservedSMEM_offset_0_alias:
	.zero		0
	.zero		64


//--------------------- .nv.constant0._Z19find_maximum_kernelPfS_Pij --------------------------
	.section	.nv.constant0._Z19find_maximum_kernelPfS_Pij,"a",@progbits
	.sectionflags	@""
	.align	4
.nv.constant0._Z19find_maximum_kernelPfS_Pij:
	.zero		924


//--------------------- SYMBOLS --------------------------

	.type		.nv.reservedSmem.offset0,@object
	.size		.nv.reservedSmem.offset0,0x4
	.type		.nv.reservedSmem.cap,@object
	.size		.nv.reservedSmem.cap,0x4
